//
// Generated by NVIDIA NVVM Compiler
//
// Compiler Build ID: CL-36424714
// Cuda compilation tools, release 13.0, V13.0.88
// Based on NVVM 20.0.0
//

.version 9.0
.target sm_100
.address_size 64

	// .globl	_Z3GPUiiPiiiiiS_S_
// _ZZ3GPUiiPiiiiiS_S_E5table has been demoted

.visible .entry _Z3GPUiiPiiiiiS_S_(
	.param .u32 _Z3GPUiiPiiiiiS_S__param_0,
	.param .u32 _Z3GPUiiPiiiiiS_S__param_1,
	.param .u64 .ptr .align 1 _Z3GPUiiPiiiiiS_S__param_2,
	.param .u32 _Z3GPUiiPiiiiiS_S__param_3,
	.param .u32 _Z3GPUiiPiiiiiS_S__param_4,
	.param .u32 _Z3GPUiiPiiiiiS_S__param_5,
	.param .u32 _Z3GPUiiPiiiiiS_S__param_6,
	.param .u64 .ptr .align 1 _Z3GPUiiPiiiiiS_S__param_7,
	.param .u64 .ptr .align 1 _Z3GPUiiPiiiiiS_S__param_8
)
{
	.reg .pred 	%p<31>;
	.reg .b32 	%r<208>;
	.reg .b64 	%rd<31>;
	// demoted variable
	.shared .align 4 .b8 _ZZ3GPUiiPiiiiiS_S_E5table[49152];
	ld.param.u32 	%r72, [_Z3GPUiiPiiiiiS_S__param_0];
	ld.param.u32 	%r73, [_Z3GPUiiPiiiiiS_S__param_1];
	ld.param.u64 	%rd4, [_Z3GPUiiPiiiiiS_S__param_2];
	ld.param.u32 	%r74, [_Z3GPUiiPiiiiiS_S__param_3];
	ld.param.u32 	%r75, [_Z3GPUiiPiiiiiS_S__param_4];
	ld.param.u32 	%r76, [_Z3GPUiiPiiiiiS_S__param_5];
	ld.param.u32 	%r77, [_Z3GPUiiPiiiiiS_S__param_6];
	ld.param.u64 	%rd5, [_Z3GPUiiPiiiiiS_S__param_7];
	ld.param.u64 	%rd6, [_Z3GPUiiPiiiiiS_S__param_8];
	cvta.to.global.u64 	%rd1, %rd4;
	cvta.to.global.u64 	%rd2, %rd6;
	cvta.to.global.u64 	%rd3, %rd5;
	mov.u32 	%r206, %tid.x;
	add.s32 	%r2, %r76, %r73;
	min.s32 	%r78, %r2, %r72;
	setp.gt.s32 	%p1, %r78, %r206;
	setp.le.s32 	%p2, %r78, %r206;
	@%p2 bra 	$L__BB0_3;
	shl.b32 	%r79, %r206, 2;
	mov.u32 	%r80, _ZZ3GPUiiPiiiiiS_S_E5table;
	add.s32 	%r191, %r80, %r79;
	shl.b32 	%r4, %r2, 2;
	mov.u32 	%r192, %r206;
	mov.u32 	%r193, %r206;
$L__BB0_2:
	mul.wide.s32 	%rd7, %r192, 4;
	add.s64 	%rd8, %rd1, %rd7;
	ld.global.u32 	%r81, [%rd8];
	st.shared.u32 	[%r191], %r81;
	add.s32 	%r192, %r192, %r74;
	add.s32 	%r193, %r193, %r2;
	add.s32 	%r191, %r191, %r4;
	setp.lt.s32 	%p3, %r193, %r72;
	@%p3 bra 	$L__BB0_2;
$L__BB0_3:
	setp.lt.s32 	%p4, %r75, 1;
	@%p4 bra 	$L__BB0_26;
	not.b32 	%r11, %r206;
	and.b32  	%r12, %r75, 3;
	setp.lt.u32 	%p5, %r75, 4;
	mov.b32 	%r199, 0;
	mov.b32 	%r203, 1;
	@%p5 bra 	$L__BB0_20;
	and.b32  	%r13, %r75, 2147483644;
	sub.s32 	%r195, %r73, %r76;
	mov.b32 	%r199, 0;
	mov.b32 	%r196, 2;
	mov.u32 	%r194, %r73;
$L__BB0_6:
	add.s32 	%r86, %r196, -1;
	setp.le.s32 	%p6, %r86, %r77;
	selp.u32 	%r87, 1, 0, %p6;
	add.s32 	%r88, %r199, %r87;
	add.s32 	%r89, %r194, 1;
	setp.gt.s32 	%p7, %r86, %r76;
	add.s32 	%r90, %r195, 1;
	selp.s32 	%r91, -1, 0, %p7;
	add.s32 	%r19, %r88, %r91;
	selp.b32 	%r20, %r2, %r89, %p7;
	selp.b32 	%r21, %r90, %r73, %p7;
	setp.ge.s32 	%p8, %r206, %r19;
	@%p8 bra 	$L__BB0_9;
	add.s32 	%r92, %r20, %r11;
	add.s32 	%r93, %r21, %r206;
	mad.lo.s32 	%r94, %r93, %r2, %r92;
	shl.b32 	%r95, %r94, 2;
	mov.u32 	%r96, _ZZ3GPUiiPiiiiiS_S_E5table;
	add.s32 	%r22, %r96, %r95;
	ld.shared.u32 	%r97, [%r22+-4];
	sub.s32 	%r98, %r94, %r2;
	shl.b32 	%r99, %r98, 2;
	add.s32 	%r23, %r96, %r99;
	ld.shared.u32 	%r100, [%r23];
	max.s32 	%r101, %r97, %r100;
	st.shared.u32 	[%r22], %r101;
	sub.s32 	%r102, %r92, %r73;
	sub.s32 	%r103, %r93, %r73;
	mul.wide.s32 	%rd9, %r102, 4;
	add.s64 	%rd10, %rd3, %rd9;
	ld.global.u32 	%r104, [%rd10];
	mul.wide.s32 	%rd11, %r103, 4;
	add.s64 	%rd12, %rd2, %rd11;
	ld.global.u32 	%r105, [%rd12];
	setp.ne.s32 	%p9, %r104, %r105;
	@%p9 bra 	$L__BB0_9;
	ld.shared.u32 	%r106, [%r23+-4];
	add.s32 	%r107, %r106, 1;
	st.shared.u32 	[%r22], %r107;
$L__BB0_9:
	bar.sync 	0;
	setp.le.s32 	%p10, %r196, %r77;
	selp.u32 	%r108, 1, 0, %p10;
	add.s32 	%r109, %r19, %r108;
	add.s32 	%r110, %r194, 2;
	setp.gt.s32 	%p11, %r196, %r76;
	add.s32 	%r111, %r195, 2;
	selp.s32 	%r112, -1, 0, %p11;
	add.s32 	%r24, %r109, %r112;
	selp.b32 	%r25, %r2, %r110, %p11;
	selp.b32 	%r26, %r111, %r73, %p11;
	setp.ge.s32 	%p12, %r206, %r24;
	@%p12 bra 	$L__BB0_12;
	add.s32 	%r113, %r25, %r11;
	add.s32 	%r114, %r26, %r206;
	mad.lo.s32 	%r115, %r114, %r2, %r113;
	shl.b32 	%r116, %r115, 2;
	mov.u32 	%r117, _ZZ3GPUiiPiiiiiS_S_E5table;
	add.s32 	%r27, %r117, %r116;
	ld.shared.u32 	%r118, [%r27+-4];
	sub.s32 	%r119, %r115, %r2;
	shl.b32 	%r120, %r119, 2;
	add.s32 	%r28, %r117, %r120;
	ld.shared.u32 	%r121, [%r28];
	max.s32 	%r122, %r118, %r121;
	st.shared.u32 	[%r27], %r122;
	sub.s32 	%r123, %r113, %r73;
	sub.s32 	%r124, %r114, %r73;
	mul.wide.s32 	%rd13, %r123, 4;
	add.s64 	%rd14, %rd3, %rd13;
	ld.global.u32 	%r125, [%rd14];
	mul.wide.s32 	%rd15, %r124, 4;
	add.s64 	%rd16, %rd2, %rd15;
	ld.global.u32 	%r126, [%rd16];
	setp.ne.s32 	%p13, %r125, %r126;
	@%p13 bra 	$L__BB0_12;
	ld.shared.u32 	%r127, [%r28+-4];
	add.s32 	%r128, %r127, 1;
	st.shared.u32 	[%r27], %r128;
$L__BB0_12:
	bar.sync 	0;
	add.s32 	%r29, %r196, 1;
	setp.le.s32 	%p14, %r29, %r77;
	selp.u32 	%r129, 1, 0, %p14;
	add.s32 	%r130, %r24, %r129;
	add.s32 	%r131, %r194, 3;
	setp.gt.s32 	%p15, %r29, %r76;
	add.s32 	%r132, %r195, 3;
	selp.s32 	%r133, -1, 0, %p15;
	add.s32 	%r30, %r130, %r133;
	selp.b32 	%r31, %r2, %r131, %p15;
	selp.b32 	%r32, %r132, %r73, %p15;
	setp.ge.s32 	%p16, %r206, %r30;
	@%p16 bra 	$L__BB0_15;
	add.s32 	%r134, %r31, %r11;
	add.s32 	%r135, %r32, %r206;
	mad.lo.s32 	%r136, %r135, %r2, %r134;
	shl.b32 	%r137, %r136, 2;
	mov.u32 	%r138, _ZZ3GPUiiPiiiiiS_S_E5table;
	add.s32 	%r33, %r138, %r137;
	ld.shared.u32 	%r139, [%r33+-4];
	sub.s32 	%r140, %r136, %r2;
	shl.b32 	%r141, %r140, 2;
	add.s32 	%r34, %r138, %r141;
	ld.shared.u32 	%r142, [%r34];
	max.s32 	%r143, %r139, %r142;
	st.shared.u32 	[%r33], %r143;
	sub.s32 	%r144, %r134, %r73;
	sub.s32 	%r145, %r135, %r73;
	mul.wide.s32 	%rd17, %r144, 4;
	add.s64 	%rd18, %rd3, %rd17;
	ld.global.u32 	%r146, [%rd18];
	mul.wide.s32 	%rd19, %r145, 4;
	add.s64 	%rd20, %rd2, %rd19;
	ld.global.u32 	%r147, [%rd20];
	setp.ne.s32 	%p17, %r146, %r147;
	@%p17 bra 	$L__BB0_15;
	ld.shared.u32 	%r148, [%r34+-4];
	add.s32 	%r149, %r148, 1;
	st.shared.u32 	[%r33], %r149;
$L__BB0_15:
	bar.sync 	0;
	add.s32 	%r35, %r29, 1;
	setp.le.s32 	%p18, %r35, %r77;
	selp.u32 	%r150, 1, 0, %p18;
	add.s32 	%r151, %r30, %r150;
	add.s32 	%r194, %r194, 4;
	setp.gt.s32 	%p19, %r35, %r76;
	add.s32 	%r195, %r195, 4;
	selp.s32 	%r152, -1, 0, %p19;
	add.s32 	%r199, %r151, %r152;
	selp.b32 	%r39, %r2, %r194, %p19;
	selp.b32 	%r40, %r195, %r73, %p19;
	setp.ge.s32 	%p20, %r206, %r199;
	@%p20 bra 	$L__BB0_18;
	add.s32 	%r153, %r39, %r11;
	add.s32 	%r154, %r40, %r206;
	mad.lo.s32 	%r155, %r154, %r2, %r153;
	shl.b32 	%r156, %r155, 2;
	mov.u32 	%r157, _ZZ3GPUiiPiiiiiS_S_E5table;
	add.s32 	%r41, %r157, %r156;
	ld.shared.u32 	%r158, [%r41+-4];
	sub.s32 	%r159, %r155, %r2;
	shl.b32 	%r160, %r159, 2;
	add.s32 	%r42, %r157, %r160;
	ld.shared.u32 	%r161, [%r42];
	max.s32 	%r162, %r158, %r161;
	st.shared.u32 	[%r41], %r162;
	sub.s32 	%r163, %r153, %r73;
	sub.s32 	%r164, %r154, %r73;
	mul.wide.s32 	%rd21, %r163, 4;
	add.s64 	%rd22, %rd3, %rd21;
	ld.global.u32 	%r165, [%rd22];
	mul.wide.s32 	%rd23, %r164, 4;
	add.s64 	%rd24, %rd2, %rd23;
	ld.global.u32 	%r166, [%rd24];
	setp.ne.s32 	%p21, %r165, %r166;
	@%p21 bra 	$L__BB0_18;
	ld.shared.u32 	%r167, [%r42+-4];
	add.s32 	%r168, %r167, 1;
	st.shared.u32 	[%r41], %r168;
$L__BB0_18:
	bar.sync 	0;
	add.s32 	%r196, %r196, 4;
	setp.ne.s32 	%p22, %r35, %r13;
	@%p22 bra 	$L__BB0_6;
	add.s32 	%r203, %r196, -1;
$L__BB0_20:
	setp.eq.s32 	%p23, %r12, 0;
	@%p23 bra 	$L__BB0_26;
	add.s32 	%r202, %r203, %r73;
	sub.s32 	%r201, %r202, %r76;
	neg.s32 	%r200, %r12;
$L__BB0_22:
	.pragma "nounroll";
	setp.le.s32 	%p24, %r203, %r77;
	selp.u32 	%r169, 1, 0, %p24;
	add.s32 	%r170, %r199, %r169;
	setp.gt.s32 	%p25, %r203, %r76;
	selp.s32 	%r171, -1, 0, %p25;
	add.s32 	%r199, %r170, %r171;
	selp.b32 	%r56, %r2, %r202, %p25;
	selp.b32 	%r57, %r201, %r73, %p25;
	setp.ge.s32 	%p26, %r206, %r199;
	@%p26 bra 	$L__BB0_25;
	add.s32 	%r172, %r56, %r11;
	add.s32 	%r173, %r57, %r206;
	mad.lo.s32 	%r174, %r173, %r2, %r172;
	shl.b32 	%r175, %r174, 2;
	mov.u32 	%r176, _ZZ3GPUiiPiiiiiS_S_E5table;
	add.s32 	%r58, %r176, %r175;
	ld.shared.u32 	%r177, [%r58+-4];
	sub.s32 	%r178, %r174, %r2;
	shl.b32 	%r179, %r178, 2;
	add.s32 	%r59, %r176, %r179;
	ld.shared.u32 	%r180, [%r59];
	max.s32 	%r181, %r177, %r180;
	st.shared.u32 	[%r58], %r181;
	sub.s32 	%r182, %r172, %r73;
	sub.s32 	%r183, %r173, %r73;
	mul.wide.s32 	%rd25, %r182, 4;
	add.s64 	%rd26, %rd3, %rd25;
	ld.global.u32 	%r184, [%rd26];
	mul.wide.s32 	%rd27, %r183, 4;
	add.s64 	%rd28, %rd2, %rd27;
	ld.global.u32 	%r185, [%rd28];
	setp.ne.s32 	%p27, %r184, %r185;
	@%p27 bra 	$L__BB0_25;
	ld.shared.u32 	%r186, [%r59+-4];
	add.s32 	%r187, %r186, 1;
	st.shared.u32 	[%r58], %r187;
$L__BB0_25:
	add.s32 	%r203, %r203, 1;
	bar.sync 	0;
	add.s32 	%r202, %r202, 1;
	add.s32 	%r201, %r201, 1;
	add.s32 	%r200, %r200, 1;
	setp.ne.s32 	%p28, %r200, 0;
	@%p28 bra 	$L__BB0_22;
$L__BB0_26:
	not.pred 	%p29, %p1;
	@%p29 bra 	$L__BB0_29;
	shl.b32 	%r188, %r206, 2;
	mov.u32 	%r189, _ZZ3GPUiiPiiiiiS_S_E5table;
	add.s32 	%r205, %r189, %r188;
	shl.b32 	%r65, %r2, 2;
	mov.u32 	%r207, %r206;
$L__BB0_28:
	mul.wide.s32 	%rd29, %r206, 4;
	add.s64 	%rd30, %rd1, %rd29;
	ld.shared.u32 	%r190, [%r205];
	st.global.u32 	[%rd30], %r190;
	add.s32 	%r206, %r206, %r74;
	add.s32 	%r207, %r207, %r2;
	add.s32 	%r205, %r205, %r65;
	setp.lt.s32 	%p30, %r207, %r72;
	@%p30 bra 	$L__BB0_28;
$L__BB0_29:
	ret;

}


// ===== COMPILED SASS (sm_100) =====

	.target	sm_100

	.elftype	@"ET_EXEC"


//--------------------- .note.nv.tkinfo           --------------------------
	.section	.note.nv.tkinfo,"",@"SHT_NOTE"
	.sectionflags	@"SHF_NOTE_NV_TKINFO"
	.tkinfo
        /*0018*/ 	.word	0x00000002
        /*0030*/ 	.string	""
        /*0030*/ 	.string	"ptxas"
        /*0030*/ 	.string	"Cuda compilation tools, release 13.0, V13.0.88"
        /*0030*/ 	.string	"Build cuda_13.0.r13.0/compiler.36424714_0"
        /*0030*/ 	.string	"-arch sm_100 -m 64 "



//--------------------- .note.nv.cuinfo           --------------------------
	.section	.note.nv.cuinfo,"",@"SHT_NOTE"
	.sectionflags	@"SHF_NOTE_NV_CUINFO"
        /*0018*/ 	.short	0x0002
        /*001a*/ 	.short	0x0064
        /*001c*/ 	.short	0x0082
	.zero		2


//--------------------- .nv.info                  --------------------------
	.section	.nv.info,"",@"SHT_CUDA_INFO"
	.align	4


	//----- nvinfo : EIATTR_REGCOUNT
	.align		4
        /*0000*/ 	.byte	0x04, 0x2f
        /*0002*/ 	.short	(.L_1 - .L_0)
	.align		4
.L_0:
        /*0004*/ 	.word	index@(_Z3GPUiiPiiiiiS_S_)
        /*0008*/ 	.word	0x0000001c


	//----- nvinfo : EIATTR_FRAME_SIZE
	.align		4
.L_1:
        /*000c*/ 	.byte	0x04, 0x11
        /*000e*/ 	.short	(.L_3 - .L_2)
	.align		4
.L_2:
        /*0010*/ 	.word	index@(_Z3GPUiiPiiiiiS_S_)
        /*0014*/ 	.word	0x00000000


	//----- nvinfo : EIATTR_MIN_STACK_SIZE
	.align		4
.L_3:
        /*0018*/ 	.byte	0x04, 0x12
        /*001a*/ 	.short	(.L_5 - .L_4)
	.align		4
.L_4:
        /*001c*/ 	.word	index@(_Z3GPUiiPiiiiiS_S_)
        /*0020*/ 	.word	0x00000000
.L_5:


//--------------------- .nv.compat                --------------------------
	.section	.nv.compat,"",@"SHT_CUDA_COMPAT_INFO"
	.align	4
        /*0000*/ 	.byte	0x02, 0x09, 0x00, 0x00, 0x02, 0x02, 0x01, 0x00, 0x02, 0x05, 0x05, 0x00, 0x03, 0x07, 0x01, 0x01
        /*0010*/ 	.byte	0x02, 0x03, 0x00, 0x00, 0x02, 0x06, 0x01, 0x00, 0x04, 0x0b, 0x08, 0x00, 0x09, 0x00, 0x00, 0x00
        /*0020*/ 	.byte	0x00, 0x00, 0x00, 0x00


//--------------------- .nv.info._Z3GPUiiPiiiiiS_S_ --------------------------
	.section	.nv.info._Z3GPUiiPiiiiiS_S_,"",@"SHT_CUDA_INFO"
	.sectionflags	@""
	.align	4


	//----- nvinfo : EIATTR_CUDA_API_VERSION
	.align		4
        /*0000*/ 	.byte	0x04, 0x37
        /*0002*/ 	.short	(.L_7 - .L_6)
.L_6:
        /*0004*/ 	.word	0x00000082


	//----- nvinfo : EIATTR_KPARAM_INFO
	.align		4
.L_7:
        /*0008*/ 	.byte	0x04, 0x17
        /*000a*/ 	.short	(.L_9 - .L_8)
.L_8:
        /*000c*/ 	.word	0x00000000
        /*0010*/ 	.short	0x0008
        /*0012*/ 	.short	0x0028
        /*0014*/ 	.byte	0x00, 0xf5, 0x21, 0x00


	//----- nvinfo : EIATTR_KPARAM_INFO
	.align		4
.L_9:
        /*0018*/ 	.byte	0x04, 0x17
        /*001a*/ 	.short	(.L_11 - .L_10)
.L_10:
        /*001c*/ 	.word	0x00000000
        /*0020*/ 	.short	0x0007
        /*0022*/ 	.short	0x0020
        /*0024*/ 	.byte	0x00, 0xf5, 0x21, 0x00


	//----- nvinfo : EIATTR_KPARAM_INFO
	.align		4
.L_11:
        /*0028*/ 	.byte	0x04, 0x17
        /*002a*/ 	.short	(.L_13 - .L_12)
.L_12:
        /*002c*/ 	.word	0x00000000
        /*0030*/ 	.short	0x0006
        /*0032*/ 	.short	0x001c
        /*0034*/ 	.byte	0x00, 0xf0, 0x11, 0x00


	//----- nvinfo : EIATTR_KPARAM_INFO
	.align		4
.L_13:
        /*0038*/ 	.byte	0x04, 0x17
        /*003a*/ 	.short	(.L_15 - .L_14)
.L_14:
        /*003c*/ 	.word	0x00000000
        /*0040*/ 	.short	0x0005
        /*0042*/ 	.short	0x0018
        /*0044*/ 	.byte	0x00, 0xf0, 0x11, 0x00


	//----- nvinfo : EIATTR_KPARAM_INFO
	.align		4
.L_15:
        /*0048*/ 	.byte	0x04, 0x17
        /*004a*/ 	.short	(.L_17 - .L_16)
.L_16:
        /*004c*/ 	.word	0x00000000
        /*0050*/ 	.short	0x0004
        /*0052*/ 	.short	0x0014
        /*0054*/ 	.byte	0x00, 0xf0, 0x11, 0x00


	//----- nvinfo : EIATTR_KPARAM_INFO
	.align		4
.L_17:
        /*0058*/ 	.byte	0x04, 0x17
        /*005a*/ 	.short	(.L_19 - .L_18)
.L_18:
        /*005c*/ 	.word	0x00000000
        /*0060*/ 	.short	0x0003
        /*0062*/ 	.short	0x0010
        /*0064*/ 	.byte	0x00, 0xf0, 0x11, 0x00


	//----- nvinfo : EIATTR_KPARAM_INFO
	.align		4
.L_19:
        /*0068*/ 	.byte	0x04, 0x17
        /*006a*/ 	.short	(.L_21 - .L_20)
.L_20:
        /*006c*/ 	.word	0x00000000
        /*0070*/ 	.short	0x0002
        /*0072*/ 	.short	0x0008
        /*0074*/ 	.byte	0x00, 0xf5, 0x21, 0x00


	//----- nvinfo : EIATTR_KPARAM_INFO
	.align		4
.L_21:
        /*0078*/ 	.byte	0x04, 0x17
        /*007a*/ 	.short	(.L_23 - .L_22)
.L_22:
        /*007c*/ 	.word	0x00000000
        /*0080*/ 	.short	0x0001
        /*0082*/ 	.short	0x0004
        /*0084*/ 	.byte	0x00, 0xf0, 0x11, 0x00


	//----- nvinfo : EIATTR_KPARAM_INFO
	.align		4
.L_23:
        /*0088*/ 	.byte	0x04, 0x17
        /*008a*/ 	.short	(.L_25 - .L_24)
.L_24:
        /*008c*/ 	.word	0x00000000
        /*0090*/ 	.short	0x0000
        /*0092*/ 	.short	0x0000
        /*0094*/ 	.byte	0x00, 0xf0, 0x11, 0x00


	//----- nvinfo : EIATTR_SPARSE_MMA_MASK
	.align		4
.L_25:
        /*0098*/ 	.byte	0x03, 0x50
        /*009a*/ 	.short	0x0000


	//----- nvinfo : EIATTR_MAXREG_COUNT
	.align		4
        /*009c*/ 	.byte	0x03, 0x1b
        /*009e*/ 	.short	0x00ff


	//----- nvinfo : EIATTR_NUM_BARRIERS
	.align		4
        /*00a0*/ 	.byte	0x02, 0x4c
        /*00a2*/ 	.byte	0x01
	.zero		1


	//----- nvinfo : EIATTR_MERCURY_ISA_VERSION
	.align		4
        /*00a4*/ 	.byte	0x03, 0x5f
        /*00a6*/ 	.short	0x0101


	//----- nvinfo : EIATTR_VRC_CTA_INIT_COUNT
	.align		4
        /*00a8*/ 	.byte	0x02, 0x4a
	.zero		1
	.zero		1


	//----- nvinfo : EIATTR_EXIT_INSTR_OFFSETS
	.align		4
        /*00ac*/ 	.byte	0x04, 0x1c
        /*00ae*/ 	.short	(.L_27 - .L_26)


	//   ....[0]....
.L_26:
        /*00b0*/ 	.word	0x00001030


	//   ....[1]....
        /*00b4*/ 	.word	0x00001140


	//----- nvinfo : EIATTR_CRS_STACK_SIZE
	.align		4
.L_27:
        /*00b8*/ 	.byte	0x04, 0x1e
        /*00ba*/ 	.short	(.L_29 - .L_28)
.L_28:
        /*00bc*/ 	.word	0x00000000


	//----- nvinfo : EIATTR_CBANK_PARAM_SIZE
	.align		4
.L_29:
        /*00c0*/ 	.byte	0x03, 0x19
        /*00c2*/ 	.short	0x0030


	//----- nvinfo : EIATTR_PARAM_CBANK
	.align		4
        /*00c4*/ 	.byte	0x04, 0x0a
        /*00c6*/ 	.short	(.L_31 - .L_30)
	.align		4
.L_30:
        /*00c8*/ 	.word	index@(.nv.constant0._Z3GPUiiPiiiiiS_S_)
        /*00cc*/ 	.short	0x0380
        /*00ce*/ 	.short	0x0030


	//----- nvinfo : EIATTR_SW_WAR
	.align		4
.L_31:
        /*00d0*/ 	.byte	0x04, 0x36
        /*00d2*/ 	.short	(.L_33 - .L_32)
.L_32:
        /*00d4*/ 	.word	0x00000008
.L_33:


//--------------------- .nv.callgraph             --------------------------
	.section	.nv.callgraph,"",@"SHT_CUDA_CALLGRAPH"
	.align	4
	.sectionentsize	8
	.align		4
        /*0000*/ 	.word	0x00000000
	.align		4
        /*0004*/ 	.word	0xffffffff
	.align		4
        /*0008*/ 	.word	0x00000000
	.align		4
        /*000c*/ 	.word	0xfffffffe
	.align		4
        /*0010*/ 	.word	0x00000000
	.align		4
        /*0014*/ 	.word	0xfffffffd
	.align		4
        /*0018*/ 	.word	0x00000000
	.align		4
        /*001c*/ 	.word	0xfffffffc


//--------------------- .text._Z3GPUiiPiiiiiS_S_  --------------------------
	.section	.text._Z3GPUiiPiiiiiS_S_,"ax",@progbits
	.align	128
        .global         _Z3GPUiiPiiiiiS_S_
        .type           _Z3GPUiiPiiiiiS_S_,@function
        .size           _Z3GPUiiPiiiiiS_S_,(.L_x_19 - _Z3GPUiiPiiiiiS_S_)
        .other          _Z3GPUiiPiiiiiS_S_,@"STO_CUDA_ENTRY STV_DEFAULT"
_Z3GPUiiPiiiiiS_S_:
.text._Z3GPUiiPiiiiiS_S_:
[----:B------:R-:W-:Y:S01]  /*0000*/  LDC R1, c[0x0][0x37c] ;  /* 0x0000df00ff017b82 */ /* 0x000fe20000000800 */
[----:B------:R-:W0:Y:S01]  /*0010*/  S2R R0, SR_TID.X ;  /* 0x0000000000007919 */ /* 0x000e220000002100 */
[----:B------:R-:W1:Y:S01]  /*0020*/  LDCU.64 UR8, c[0x0][0x380] ;  /* 0x00007000ff0877ac */ /* 0x000e620008000a00 */
[----:B------:R-:W-:Y:S01]  /*0030*/  BSSY.RECONVERGENT B0, `(.L_x_0) ;  /* 0x0000018000007945 */ /* 0x000fe20003800200 */
[----:B------:R-:W2:Y:S01]  /*0040*/  LDCU UR6, c[0x0][0x398] ;  /* 0x00007300ff0677ac */ /* 0x000ea20008000800 */
[----:B------:R-:W3:Y:S01]  /*0050*/  LDCU.64 UR12, c[0x0][0x358] ;  /* 0x00006b00ff0c77ac */ /* 0x000ee20008000a00 */
[----:B------:R-:W4:Y:S01]  /*0060*/  LDCU UR7, c[0x0][0x390] ;  /* 0x00007200ff0777ac */ /* 0x000f220008000800 */
[----:B-1----:R-:W-:-:S04]  /*0070*/  IMAD.U32 R10, RZ, RZ, UR9 ;  /* 0x00000009ff0a7e24 */ /* 0x002fc8000f8e00ff */
[----:B--2---:R-:W-:-:S05]  /*0080*/  VIADD R11, R10, UR6 ;  /* 0x000000060a0b7c36 */ /* 0x004fca0008000000 */
[----:B------:R-:W-:-:S04]  /*0090*/  VIMNMX R7, PT, PT, R11, UR8, PT ;  /* 0x000000080b077c48 */ /* 0x000fc8000bfe0100 */
[----:B0-----:R-:W-:-:S13]  /*00a0*/  ISETP.GT.AND P0, PT, R7, R0, PT ;  /* 0x000000000700720c */ /* 0x001fda0003f04270 */
[----:B---34-:R-:W-:Y:S05]  /*00b0*/  @!P0 BRA `(.L_x_1) ;  /* 0x00000000003c8947 */ /* 0x018fea0003800000 */
[----:B------:R-:W0:Y:S01]  /*00c0*/  S2UR UR5, SR_CgaCtaId ;  /* 0x00000000000579c3 */ /* 0x000e220000008800 */
[----:B------:R-:W-:Y:S01]  /*00d0*/  UMOV UR4, 0x400 ;  /* 0x0000040000047882 */ /* 0x000fe20000000000 */
[----:B------:R-:W-:Y:S01]  /*00e0*/  IMAD.MOV.U32 R9, RZ, RZ, R0 ;  /* 0x000000ffff097224 */ /* 0x000fe200078e0000 */
[----:B------:R-:W-:-:S05]  /*00f0*/  MOV R8, R0 ;  /* 0x0000000000087202 */ /* 0x000fca0000000f00 */
[----:B------:R-:W1:Y:S01]  /*0100*/  LDC.64 R4, c[0x0][0x388] ;  /* 0x0000e200ff047b82 */ /* 0x000e620000000a00 */
[----:B0-----:R-:W-:-:S06]  /*0110*/  ULEA UR4, UR5, UR4, 0x18 ;  /* 0x0000000405047291 */ /* 0x001fcc000f8ec0ff */
[----:B------:R-:W-:-:S07]  /*0120*/  LEA R6, R0, UR4, 0x2 ;  /* 0x0000000400067c11 */ /* 0x000fce000f8e10ff */
.L_x_2:
[----:B-1----:R-:W-:-:S06]  /*0130*/  IMAD.WIDE R2, R9, 0x4, R4 ;  /* 0x0000000409027825 */ /* 0x002fcc00078e0204 */
[----:B------:R-:W2:Y:S01]  /*0140*/  LDG.E R3, desc[UR12][R2.64] ;  /* 0x0000000c02037981 */ /* 0x000ea2000c1e1900 */
[----:B------:R-:W-:Y:S02]  /*0150*/  IMAD.IADD R8, R11, 0x1, R8 ;  /* 0x000000010b087824 */ /* 0x000fe400078e0208 */
[----:B------:R-:W-:-:S03]  /*0160*/  VIADD R9, R9, UR7 ;  /* 0x0000000709097c36 */ /* 0x000fc60008000000 */
[----:B------:R-:W-:Y:S01]  /*0170*/  ISETP.GE.AND P0, PT, R8, UR8, PT ;  /* 0x0000000808007c0c */ /* 0x000fe2000bf06270 */
[----:B--2---:R0:W-:Y:S02]  /*0180*/  STS [R6], R3 ;  /* 0x0000000306007388 */ /* 0x0041e40000000800 */
[----:B0-----:R-:W-:-:S10]  /*0190*/  IMAD R6, R11, 0x4, R6 ;  /* 0x000000040b067824 */ /* 0x001fd400078e0206 */
[----:B------:R-:W-:Y:S05]  /*01a0*/  @!P0 BRA `(.L_x_2) ;  /* 0xfffffffc00e08947 */ /* 0x000fea000383ffff */
.L_x_1:
[----:B------:R-:W-:Y:S05]  /*01b0*/  BSYNC.RECONVERGENT B0 ;  /* 0x0000000000007941 */ /* 0x000fea0003800200 */
.L_x_0:
[----:B------:R-:W0:Y:S01]  /*01c0*/  LDCU UR4, c[0x0][0x394] ;  /* 0x00007280ff0477ac */ /* 0x000e220008000800 */
[----:B------:R-:W-:Y:S01]  /*01d0*/  ISETP.GT.AND P0, PT, R7, R0, PT ;  /* 0x000000000700720c */ /* 0x000fe20003f04270 */
[----:B0-----:R-:W-:-:S09]  /*01e0*/  UISETP.GE.AND UP0, UPT, UR4, 0x1, UPT ;  /* 0x000000010400788c */ /* 0x001fd2000bf06270 */
[----:B------:R-:W-:Y:S05]  /*01f0*/  BRA.U !UP0, `(.L_x_3) ;  /* 0x0000000d088c7547 */ /* 0x000fea000b800000 */
[----:B------:R-:W-:Y:S01]  /*0200*/  UISETP.GE.U32.AND UP0, UPT, UR4, 0x4, UPT ;  /* 0x000000040400788c */ /* 0x000fe2000bf06070 */
[----:B------:R-:W-:Y:S01]  /*0210*/  HFMA2 R7, -RZ, RZ, 0, 0 ;  /* 0x00000000ff077431 */ /* 0x000fe200000001ff */
[----:B------:R-:W-:Y:S01]  /*0220*/  LOP3.LUT R12, RZ, R0, RZ, 0x33, !PT ;  /* 0x00000000ff0c7212 */ /* 0x000fe200078e33ff */
[----:B------:R-:W-:Y:S01]  /*0230*/  IMAD.MOV.U32 R13, RZ, RZ, 0x1 ;  /* 0x00000001ff0d7424 */ /* 0x000fe200078e00ff */
[----:B------:R-:W-:-:S05]  /*0240*/  ULOP3.LUT UR10, UR4, 0x3, URZ, 0xc0, !UPT ;  /* 0x00000003040a7892 */ /* 0x000fca000f8ec0ff */
[----:B------:R-:W-:Y:S07]  /*0250*/  BRA.U !UP0, `(.L_x_4) ;  /* 0x0000000908a87547 */ /* 0x000fee000b800000 */
[----:B------:R-:W0:Y:S01]  /*0260*/  LDC R14, c[0x0][0x384] ;  /* 0x0000e100ff0e7b82 */ /* 0x000e220000000800 */
[----:B------:R-:W-:Y:S01]  /*0270*/  VIADD R15, R10, -UR6 ;  /* 0x800000060a0f7c36 */ /* 0x000fe20008000000 */
[----:B------:R-:W-:Y:S01]  /*0280*/  MOV R16, 0x2 ;  /* 0x0000000200107802 */ /* 0x000fe20000000f00 */
[----:B------:R-:W-:Y:S01]  /*0290*/  IMAD.MOV.U32 R7, RZ, RZ, RZ ;  /* 0x000000ffff077224 */ /* 0x000fe200078e00ff */
[----:B------:R-:W1:Y:S04]  /*02a0*/  LDCU.64 UR8, c[0x0][0x398] ;  /* 0x00007300ff0877ac */ /* 0x000e680008000a00 */
[----:B------:R-:W2:Y:S01]  /*02b0*/  LDC R13, c[0x0][0x384] ;  /* 0x0000e100ff0d7b82 */ /* 0x000ea20000000800 */
[----:B------:R-:W-:-:S07]  /*02c0*/  ULOP3.LUT UR4, UR4, 0x7ffffffc, URZ, 0xc0, !UPT ;  /* 0x7ffffffc04047892 */ /* 0x000fce000f8ec0ff */
[----:B------:R-:W3:Y:S08]  /*02d0*/  LDC.64 R2, c[0x0][0x3a0] ;  /* 0x0000e800ff027b82 */ /* 0x000ef00000000a00 */
[----:B-1----:R-:W4:Y:S02]  /*02e0*/  LDC.64 R4, c[0x0][0x3a8] ;  /* 0x0000ea00ff047b82 */ /* 0x002f240000000a00 */
.L_x_13:
[C---:B01----:R-:W-:Y:S01]  /*02f0*/  VIADD R6, R16.reuse, 0xffffffff ;  /* 0xffffffff10067836 */ /* 0x043fe20000000000 */
[----:B------:R-:W-:Y:S01]  /*0300*/  UMOV UR6, UR8 ;  /* 0x0000000800067c82 */ /* 0x000fe20008000000 */
[C---:B------:R-:W-:Y:S01]  /*0310*/  ISETP.GT.AND P2, PT, R16.reuse, UR9, PT ;  /* 0x0000000910007c0c */ /* 0x040fe2000bf44270 */
[----:B--2---:R-:W-:Y:S01]  /*0320*/  VIADD R8, R16, 0x1 ;  /* 0x0000000110087836 */ /* 0x004fe20000000000 */
[----:B------:R-:W-:Y:S01]  /*0330*/  BSSY.RECONVERGENT B0, `(.L_x_5) ;  /* 0x000002f000007945 */ /* 0x000fe20003800200 */
[C---:B------:R-:W-:Y:S01]  /*0340*/  ISETP.GT.AND P1, PT, R6.reuse, UR9, PT ;  /* 0x0000000906007c0c */ /* 0x040fe2000bf24270 */
[----:B--2---:R-:W-:Y:S01]  /*0350*/  IMAD.MOV.U32 R10, RZ, RZ, R13 ;  /* 0x000000ffff0a7224 */ /* 0x004fe200078e000d */
[----:B------:R-:W-:Y:S01]  /*0360*/  ISETP.GT.AND P3, PT, R6, UR6, PT ;  /* 0x0000000606007c0c */ /* 0x000fe2000bf64270 */
[----:B------:R-:W-:Y:S01]  /*0370*/  VIADD R6, R7, 0x1 ;  /* 0x0000000107067836 */ /* 0x000fe20000000000 */
[----:B------:R-:W-:-:S09]  /*0380*/  ISETP.GT.AND P5, PT, R8, UR9, PT ;  /* 0x0000000908007c0c */ /* 0x000fd2000bfa4270 */
[----:B------:R-:W-:Y:S01]  /*0390*/  @P1 IMAD.MOV R6, RZ, RZ, R7 ;  /* 0x000000ffff061224 */ /* 0x000fe200078e0207 */
[----:B------:R-:W-:-:S04]  /*03a0*/  ISETP.GT.AND P1, PT, R16, UR6, PT ;  /* 0x0000000610007c0c */ /* 0x000fc8000bf24270 */
[----:B------:R-:W-:Y:S01]  /*03b0*/  IADD3 R7, PT, PT, R6, -0x1, RZ ;  /* 0xffffffff06077810 */ /* 0x000fe20007ffe0ff */
[----:B------:R-:W-:-:S04]  /*03c0*/  @!P3 IMAD.MOV R7, RZ, RZ, R6 ;  /* 0x000000ffff07b224 */ /* 0x000fc800078e0206 */
[C---:B------:R-:W-:Y:S01]  /*03d0*/  VIADD R6, R7.reuse, 0x1 ;  /* 0x0000000107067836 */ /* 0x040fe20000000000 */
[----:B------:R-:W-:Y:S02]  /*03e0*/  @P2 IADD3 R6, PT, PT, R7, RZ, RZ ;  /* 0x000000ff07062210 */ /* 0x000fe40007ffe0ff */
[----:B------:R-:W-:Y:S01]  /*03f0*/  ISETP.GE.AND P4, PT, R0, R7, PT ;  /* 0x000000070000720c */ /* 0x000fe20003f86270 */
[----:B------:R-:W-:Y:S01]  /*0400*/  VIADD R7, R15, 0x1 ;  /* 0x000000010f077836 */ /* 0x000fe20000000000 */
[----:B------:R-:W-:Y:S01]  /*0410*/  ISETP.GT.AND P2, PT, R8, UR6, PT ;  /* 0x0000000608007c0c */ /* 0x000fe2000bf44270 */
[----:B------:R-:W-:Y:S02]  /*0420*/  VIADD R19, R6, 0xffffffff ;  /* 0xffffffff06137836 */ /* 0x000fe40000000000 */
[----:B------:R-:W-:Y:S01]  /*0430*/  @!P1 IMAD.MOV R19, RZ, RZ, R6 ;  /* 0x000000ffff139224 */ /* 0x000fe200078e0206 */
[----:B0-----:R-:W-:Y:S02]  /*0440*/  IADD3 R6, PT, PT, R14, 0x1, RZ ;  /* 0x000000010e067810 */ /* 0x001fe40007ffe0ff */
[----:B------:R-:W-:Y:S01]  /*0450*/  SEL R7, R7, R10, P3 ;  /* 0x0000000a07077207 */ /* 0x000fe20001800000 */
[----:B------:R-:W-:Y:S01]  /*0460*/  VIADD R22, R19, 0x1 ;  /* 0x0000000113167836 */ /* 0x000fe20000000000 */
[----:B------:R-:W-:Y:S01]  /*0470*/  SEL R9, R11, R6, P3 ;  /* 0x000000060b097207 */ /* 0x000fe20001800000 */
[----:B------:R-:W-:-:S05]  /*0480*/  @P5 IMAD.MOV R22, RZ, RZ, R19 ;  /* 0x000000ffff165224 */ /* 0x000fca00078e0213 */
[----:B------:R-:W-:Y:S01]  /*0490*/  IADD3 R17, PT, PT, R22, -0x1, RZ ;  /* 0xffffffff16117810 */ /* 0x000fe20007ffe0ff */
[----:B------:R-:W-:Y:S06]  /*04a0*/  @P4 BRA `(.L_x_6) ;  /* 0x00000000005c4947 */ /* 0x000fec0003800000 */
[----:B------:R-:W-:Y:S02]  /*04b0*/  IMAD.IADD R21, R0, 0x1, R7 ;  /* 0x0000000100157824 */ /* 0x000fe400078e0207 */
[----:B------:R-:W-:-:S03]  /*04c0*/  IMAD.IADD R18, R12, 0x1, R9 ;  /* 0x000000010c127824 */ /* 0x000fc600078e0209 */
[----:B------:R-:W-:Y:S01]  /*04d0*/  IADD3 R9, PT, PT, R21, -R10, RZ ;  /* 0x8000000a15097210 */ /* 0x000fe20007ffe0ff */
[----:B------:R-:W-:-:S04]  /*04e0*/  IMAD.IADD R7, R18, 0x1, -R10 ;  /* 0x0000000112077824 */ /* 0x000fc800078e0a0a */
[----:B---3--:R-:W-:-:S04]  /*04f0*/  IMAD.WIDE R6, R7, 0x4, R2 ;  /* 0x0000000407067825 */ /* 0x008fc800078e0202 */
[----:B----4-:R-:W-:Y:S02]  /*0500*/  IMAD.WIDE R8, R9, 0x4, R4 ;  /* 0x0000000409087825 */ /* 0x010fe400078e0204 */
[----:B------:R-:W2:Y:S04]  /*0510*/  LDG.E R6, desc[UR12][R6.64] ;  /* 0x0000000c06067981 */ /* 0x000ea8000c1e1900 */
[----:B------:R-:W2:Y:S01]  /*0520*/  LDG.E R9, desc[UR12][R8.64] ;  /* 0x0000000c08097981 */ /* 0x000ea2000c1e1900 */
[----:B------:R-:W0:Y:S01]  /*0530*/  S2UR UR7, SR_CgaCtaId ;  /* 0x00000000000779c3 */ /* 0x000e220000008800 */
[----:B------:R-:W-:Y:S01]  /*0540*/  IMAD R18, R11, R21, R18 ;  /* 0x000000150b127224 */ /* 0x000fe200078e0212 */
[----:B------:R-:W-:-:S03]  /*0550*/  UMOV UR5, 0x400 ;  /* 0x0000040000057882 */ /* 0x000fc60000000000 */
[----:B------:R-:W-:Y:S01]  /*0560*/  IMAD.IADD R20, R18, 0x1, -R11 ;  /* 0x0000000112147824 */ /* 0x000fe200078e0a0b */
[----:B0-----:R-:W-:-:S06]  /*0570*/  ULEA UR5, UR7, UR5, 0x18 ;  /* 0x0000000507057291 */ /* 0x001fcc000f8ec0ff */
[----:B------:R-:W-:Y:S02]  /*0580*/  LEA R23, R18, UR5, 0x2 ;  /* 0x0000000512177c11 */ /* 0x000fe4000f8e10ff */
[----:B------:R-:W-:-:S03]  /*0590*/  LEA R20, R20, UR5, 0x2 ;  /* 0x0000000514147c11 */ /* 0x000fc6000f8e10ff */
[----:B------:R-:W-:Y:S04]  /*05a0*/  LDS R18, [R23+-0x4] ;  /* 0xfffffc0017127984 */ /* 0x000fe80000000800 */
[----:B------:R-:W0:Y:S02]  /*05b0*/  LDS R21, [R20] ;  /* 0x0000000014157984 */ /* 0x000e240000000800 */
[----:B0-----:R-:W-:-:S05]  /*05c0*/  VIMNMX R18, PT, PT, R18, R21, !PT ;  /* 0x0000001512127248 */ /* 0x001fca0007fe0100 */
[----:B------:R-:W-:Y:S01]  /*05d0*/  STS [R23], R18 ;  /* 0x0000001217007388 */ /* 0x000fe20000000800 */
[----:B--2---:R-:W-:-:S13]  /*05e0*/  ISETP.NE.AND P3, PT, R6, R9, PT ;  /* 0x000000090600720c */ /* 0x004fda0003f65270 */
[----:B------:R-:W0:Y:S02]  /*05f0*/  @!P3 LDS R6, [R20+-0x4] ;  /* 0xfffffc001406b984 */ /* 0x000e240000000800 */
[----:B0-----:R-:W-:-:S05]  /*0600*/  @!P3 VIADD R6, R6, 0x1 ;  /* 0x000000010606b836 */ /* 0x001fca0000000000 */
[----:B------:R0:W-:Y:S02]  /*0610*/  @!P3 STS [R23], R6 ;  /* 0x000000061700b388 */ /* 0x0001e40000000800 */
.L_x_6:
[----:B------:R-:W-:Y:S05]  /*0620*/  BSYNC.RECONVERGENT B0 ;  /* 0x0000000000007941 */ /* 0x000fea0003800200 */
.L_x_5:
[----:B------:R-:W-:Y:S01]  /*0630*/  BAR.SYNC.DEFER_BLOCKING 0x0 ;  /* 0x0000000000007b1d */ /* 0x000fe20000010000 */
[----:B------:R-:W-:Y:S01]  /*0640*/  ISETP.GE.AND P6, PT, R0, R19, PT ;  /* 0x000000130000720c */ /* 0x000fe20003fc6270 */
[----:B------:R-:W-:Y:S01]  /*0650*/  VIADD R20, R16, 0x2 ;  /* 0x0000000210147836 */ /* 0x000fe20000000000 */
[----:B------:R-:W-:Y:S01]  /*0660*/  @!P2 IADD3 R17, PT, PT, R22, RZ, RZ ;  /* 0x000000ff1611a210 */ /* 0x000fe20007ffe0ff */
[C---:B0-----:R-:W-:Y:S01]  /*0670*/  VIADD R6, R14.reuse, 0x2 ;  /* 0x000000020e067836 */ /* 0x041fe20000000000 */
[----:B------:R-:W-:Y:S01]  /*0680*/  IADD3 R18, PT, PT, R14, 0x3, RZ ;  /* 0x000000030e127810 */ /* 0x000fe20007ffe0ff */
[C---:B------:R-:W-:Y:S01]  /*0690*/  VIADD R7, R15.reuse, 0x2 ;  /* 0x000000020f077836 */ /* 0x040fe20000000000 */
[----:B------:R-:W-:Y:S01]  /*06a0*/  BSSY.RECONVERGENT B0, `(.L_x_7) ;  /* 0x0000020000007945 */ /* 0x000fe20003800200 */
[C---:B------:R-:W-:Y:S01]  /*06b0*/  ISETP.GT.AND P3, PT, R20.reuse, UR9, PT ;  /* 0x0000000914007c0c */ /* 0x040fe2000bf64270 */
[----:B------:R-:W-:Y:S01]  /*06c0*/  VIADD R19, R15, 0x3 ;  /* 0x000000030f137836 */ /* 0x000fe20000000000 */
[----:B------:R-:W-:Y:S01]  /*06d0*/  ISETP.GT.AND P4, PT, R20, UR6, PT ;  /* 0x0000000614007c0c */ /* 0x000fe2000bf84270 */
[----:B------:R-:W-:Y:S01]  /*06e0*/  VIADD R23, R17, 0x1 ;  /* 0x0000000111177836 */ /* 0x000fe20000000000 */
[----:B------:R-:W-:-:S02]  /*06f0*/  ISETP.GE.AND P5, PT, R0, R17, PT ;  /* 0x000000110000720c */ /* 0x000fc40003fa6270 */
[----:B------:R-:W-:Y:S02]  /*0700*/  SEL R21, R11, R6, P1 ;  /* 0x000000060b157207 */ /* 0x000fe40000800000 */
[----:B------:R-:W-:Y:S01]  /*0710*/  SEL R7, R7, R10, P1 ;  /* 0x0000000a07077207 */ /* 0x000fe20000800000 */
[----:B------:R-:W-:Y:S08]  /*0720*/  @P6 BRA `(.L_x_8) ;  /* 0x00000000005c6947 */ /* 0x000ff00003800000 */
[----:B------:R-:W-:Y:S01]  /*0730*/  IMAD.IADD R22, R0, 0x1, R7 ;  /* 0x0000000100167824 */ /* 0x000fe200078e0207 */
[----:B------:R-:W-:-:S04]  /*0740*/  IADD3 R21, PT, PT, R12, R21, RZ ;  /* 0x000000150c157210 */ /* 0x000fc80007ffe0ff */
        /* <DEDUP_REMOVED lines=21> */
.L_x_8:
[----:B------:R-:W-:Y:S05]  /*08a0*/  BSYNC.RECONVERGENT B0 ;  /* 0x0000000000007941 */ /* 0x000fea0003800200 */
.L_x_7:
[----:B------:R-:W-:Y:S01]  /*08b0*/  BAR.SYNC.DEFER_BLOCKING 0x0 ;  /* 0x0000000000007b1d */ /* 0x000fe20000010000 */
[----:B------:R-:W-:Y:S02]  /*08c0*/  @P3 IADD3 R23, PT, PT, R17, RZ, RZ ;  /* 0x000000ff11173210 */ /* 0x000fe40007ffe0ff */
[----:B------:R-:W-:Y:S02]  /*08d0*/  SEL R17, R11, R18, P2 ;  /* 0x000000120b117207 */ /* 0x000fe40001000000 */
[----:B------:R-:W-:Y:S01]  /*08e0*/  SEL R19, R19, R10, P2 ;  /* 0x0000000a13137207 */ /* 0x000fe20001000000 */
[----:B------:R-:W-:Y:S04]  /*08f0*/  BSSY.RECONVERGENT B0, `(.L_x_9) ;  /* 0x0000019000007945 */ /* 0x000fe80003800200 */
[----:B------:R-:W-:Y:S05]  /*0900*/  @P5 BRA `(.L_x_10) ;  /* 0x00000000005c5947 */ /* 0x000fea0003800000 */
[----:B------:R-:W-:Y:S02]  /*0910*/  IMAD.IADD R17, R12, 0x1, R17 ;  /* 0x000000010c117824 */ /* 0x000fe400078e0211 */
[----:B------:R-:W-:-:S03]  /*0920*/  IMAD.IADD R18, R0, 0x1, R19 ;  /* 0x0000000100127824 */ /* 0x000fc600078e0213 */
[----:B------:R-:W-:Y:S01]  /*0930*/  IADD3 R7, PT, PT, R17, -R10, RZ ;  /* 0x8000000a11077210 */ /* 0x000fe20007ffe0ff */
[----:B------:R-:W-:-:S04]  /*0940*/  IMAD.IADD R9, R18, 0x1, -R10 ;  /* 0x0000000112097824 */ /* 0x000fc800078e0a0a */
[----:B0--3--:R-:W-:-:S04]  /*0950*/  IMAD.WIDE R6, R7, 0x4, R2 ;  /* 0x0000000407067825 */ /* 0x009fc800078e0202 */
        /* <DEDUP_REMOVED lines=16> */
[----:B0-----:R-:W-:-:S05]  /*0a60*/  @!P1 IADD3 R6, PT, PT, R6, 0x1, RZ ;  /* 0x0000000106069810 */ /* 0x001fca0007ffe0ff */
[----:B------:R1:W-:Y:S02]  /*0a70*/  @!P1 STS [R19], R6 ;  /* 0x0000000613009388 */ /* 0x0003e40000000800 */
.L_x_10:
[----:B------:R-:W-:Y:S05]  /*0a80*/  BSYNC.RECONVERGENT B0 ;  /* 0x0000000000007941 */ /* 0x000fea0003800200 */
.L_x_9:
[----:B------:R-:W-:Y:S01]  /*0a90*/  VIADD R7, R23, 0xffffffff ;  /* 0xffffffff17077836 */ /* 0x000fe20000000000 */
[----:B------:R-:W-:Y:S01]  /*0aa0*/  IADD3 R14, PT, PT, R14, 0x4, RZ ;  /* 0x000000040e0e7810 */ /* 0x000fe20007ffe0ff */
[----:B------:R-:W-:Y:S01]  /*0ab0*/  @!P4 IMAD.MOV R7, RZ, RZ, R23 ;  /* 0x000000ffff07c224 */ /* 0x000fe200078e0217 */
[----:B------:R-:W-:Y:S01]  /*0ac0*/  BAR.SYNC.DEFER_BLOCKING 0x0 ;  /* 0x0000000000007b1d */ /* 0x000fe20000010000 */
[----:B------:R-:W-:Y:S01]  /*0ad0*/  VIADD R15, R15, 0x4 ;  /* 0x000000040f0f7836 */ /* 0x000fe20000000000 */
[----:B------:R-:W-:Y:S02]  /*0ae0*/  SEL R9, R11, R14, P4 ;  /* 0x0000000e0b097207 */ /* 0x000fe40002000000 */
[----:B------:R-:W-:Y:S02]  /*0af0*/  ISETP.GE.AND P1, PT, R0, R7, PT ;  /* 0x000000070000720c */ /* 0x000fe40003f26270 */
[----:B------:R-:W-:Y:S01]  /*0b00*/  BSSY.RECONVERGENT B0, `(.L_x_11) ;  /* 0x000001a000007945 */ /* 0x000fe20003800200 */
[----:B------:R-:W-:-:S10]  /*0b10*/  SEL R17, R15, R10, P4 ;  /* 0x0000000a0f117207 */ /* 0x000fd40002000000 */
[----:B------:R-:W-:Y:S05]  /*0b20*/  @P1 BRA `(.L_x_12) ;  /* 0x00000000005c1947 */ /* 0x000fea0003800000 */
[----:B------:R-:W-:Y:S01]  /*0b30*/  IADD3 R17, PT, PT, R0, R17, RZ ;  /* 0x0000001100117210 */ /* 0x000fe20007ffe0ff */
[----:B01----:R-:W-:-:S04]  /*0b40*/  IMAD.IADD R6, R12, 0x1, R9 ;  /* 0x000000010c067824 */ /* 0x003fc800078e0209 */
[--C-:B------:R-:W-:Y:S02]  /*0b50*/  IMAD.IADD R9, R6, 0x1, -R10.reuse ;  /* 0x0000000106097824 */ /* 0x100fe400078e0a0a */
[----:B------:R-:W-:Y:S02]  /*0b60*/  IMAD.IADD R19, R17, 0x1, -R10 ;  /* 0x0000000111137824 */ /* 0x000fe400078e0a0a */
[----:B---3--:R-:W-:-:S04]  /*0b70*/  IMAD.WIDE R8, R9, 0x4, R2 ;  /* 0x0000000409087825 */ /* 0x008fc800078e0202 */
[----:B----4-:R-:W-:Y:S02]  /*0b80*/  IMAD.WIDE R18, R19, 0x4, R4 ;  /* 0x0000000413127825 */ /* 0x010fe400078e0204 */
[----:B------:R-:W2:Y:S04]  /*0b90*/  LDG.E R8, desc[UR12][R8.64] ;  /* 0x0000000c08087981 */ /* 0x000ea8000c1e1900 */
[----:B------:R-:W2:Y:S01]  /*0ba0*/  LDG.E R19, desc[UR12][R18.64] ;  /* 0x0000000c12137981 */ /* 0x000ea2000c1e1900 */
[----:B------:R-:W0:Y:S01]  /*0bb0*/  S2UR UR7, SR_CgaCtaId ;  /* 0x00000000000779c3 */ /* 0x000e220000008800 */
[----:B------:R-:W-:Y:S01]  /*0bc0*/  IMAD R6, R11, R17, R6 ;  /* 0x000000110b067224 */ /* 0x000fe200078e0206 */
[----:B------:R-:W-:-:S04]  /*0bd0*/  UMOV UR5, 0x400 ;  /* 0x0000040000057882 */ /* 0x000fc80000000000 */
[----:B------:R-:W-:Y:S01]  /*0be0*/  IADD3 R17, PT, PT, -R11, R6, RZ ;  /* 0x000000060b117210 */ /* 0x000fe20007ffe1ff */
        /* <DEDUP_REMOVED lines=11> */
.L_x_12:
[----:B------:R-:W-:Y:S05]  /*0ca0*/  BSYNC.RECONVERGENT B0 ;  /* 0x0000000000007941 */ /* 0x000fea0003800200 */
.L_x_11:
[----:B------:R-:W-:Y:S01]  /*0cb0*/  BAR.SYNC.DEFER_BLOCKING 0x0 ;  /* 0x0000000000007b1d */ /* 0x000fe20000010000 */
[----:B------:R-:W-:Y:S01]  /*0cc0*/  ISETP.NE.AND P1, PT, R20, UR4, PT ;  /* 0x0000000414007c0c */ /* 0x000fe2000bf25270 */
[----:B------:R-:W-:-:S12]  /*0cd0*/  VIADD R16, R16, 0x4 ;  /* 0x0000000410107836 */ /* 0x000fd80000000000 */
[----:B------:R-:W-:Y:S05]  /*0ce0*/  @P1 BRA `(.L_x_13) ;  /* 0xfffffff400801947 */ /* 0x000fea000383ffff */
[----:B------:R-:W-:-:S07]  /*0cf0*/  IADD3 R13, PT, PT, R16, -0x1, RZ ;  /* 0xffffffff100d7810 */ /* 0x000fce0007ffe0ff */
.L_x_4:
[----:B------:R-:W-:-:S09]  /*0d00*/  UISETP.NE.AND UP0, UPT, UR10, URZ, UPT ;  /* 0x000000ff0a00728c */ /* 0x000fd2000bf05270 */
[----:B------:R-:W-:Y:S05]  /*0d10*/  BRA.U !UP0, `(.L_x_3) ;  /* 0x0000000108c47547 */ /* 0x000fea000b800000 */
[----:B01----:R-:W0:Y:S01]  /*0d20*/  LDC R6, c[0x0][0x384] ;  /* 0x0000e100ff067b82 */ /* 0x003e220000000800 */
[----:B------:R-:W-:Y:S01]  /*0d30*/  IMAD.IADD R10, R13, 0x1, R10 ;  /* 0x000000010d0a7824 */ /* 0x000fe200078e020a */
[----:B------:R-:W-:-:S03]  /*0d40*/  UIADD3 UR7, UPT, UPT, -UR10, URZ, URZ ;  /* 0x000000ff0a077290 */ /* 0x000fc6000fffe1ff */
[----:B------:R-:W-:-:S03]  /*0d50*/  VIADD R19, R10, -UR6 ;  /* 0x800000060a137c36 */ /* 0x000fc60008000000 */
[----:B---3--:R-:W1:Y:S08]  /*0d60*/  LDC.64 R2, c[0x0][0x3a0] ;  /* 0x0000e800ff027b82 */ /* 0x008e700000000a00 */
[----:B----4-:R-:W3:Y:S08]  /*0d70*/  LDC.64 R4, c[0x0][0x3a8] ;  /* 0x0000ea00ff047b82 */ /* 0x010ef00000000a00 */
[----:B--2---:R-:W2:Y:S02]  /*0d80*/  LDC.64 R8, c[0x0][0x398] ;  /* 0x0000e600ff087b82 */ /* 0x004ea40000000a00 */
.L_x_16:
[C---:B--2---:R-:W-:Y:S01]  /*0d90*/  ISETP.GT.AND P2, PT, R13.reuse, R9, PT ;  /* 0x000000090d00720c */ /* 0x044fe20003f44270 */
[----:B------:R-:W-:Y:S01]  /*0da0*/  UIADD3 UR7, UPT, UPT, UR7, 0x1, URZ ;  /* 0x0000000107077890 */ /* 0x000fe2000fffe0ff */
[----:B------:R-:W-:Y:S01]  /*0db0*/  ISETP.GT.AND P1, PT, R13, R8, PT ;  /* 0x000000080d00720c */ /* 0x000fe20003f24270 */
[----:B------:R-:W-:Y:S01]  /*0dc0*/  BSSY.RECONVERGENT B0, `(.L_x_14) ;  /* 0x0000021000007945 */ /* 0x000fe20003800200 */
[----:B------:R-:W-:Y:S01]  /*0dd0*/  IADD3 R14, PT, PT, R7, 0x1, RZ ;  /* 0x00000001070e7810 */ /* 0x000fe20007ffe0ff */
[----:B------:R-:W-:-:S08]  /*0de0*/  UISETP.NE.AND UP0, UPT, UR7, URZ, UPT ;  /* 0x000000ff0700728c */ /* 0x000fd0000bf05270 */
[----:B------:R-:W-:-:S04]  /*0df0*/  @P2 IMAD.MOV R14, RZ, RZ, R7 ;  /* 0x000000ffff0e2224 */ /* 0x000fc800078e0207 */
[C---:B------:R-:W-:Y:S01]  /*0e00*/  VIADD R7, R14.reuse, 0xffffffff ;  /* 0xffffffff0e077836 */ /* 0x040fe20000000000 */
[----:B------:R-:W-:-:S04]  /*0e10*/  @!P1 IADD3 R7, PT, PT, R14, RZ, RZ ;  /* 0x000000ff0e079210 */ /* 0x000fc80007ffe0ff */
[----:B------:R-:W-:-:S13]  /*0e20*/  ISETP.GE.AND P2, PT, R0, R7, PT ;  /* 0x000000070000720c */ /* 0x000fda0003f46270 */
[----:B------:R-:W-:Y:S05]  /*0e30*/  @P2 BRA `(.L_x_15) ;  /* 0x0000000000642947 */ /* 0x000fea0003800000 */
[----:B------:R-:W-:Y:S02]  /*0e40*/  SEL R15, R11, R10, P1 ;  /* 0x0000000a0b0f7207 */ /* 0x000fe40000800000 */
[----:B0-----:R-:W-:-:S03]  /*0e50*/  SEL R21, R19, R6, P1 ;  /* 0x0000000613157207 */ /* 0x001fc60000800000 */
[----:B------:R-:W-:Y:S02]  /*0e60*/  IMAD.IADD R18, R12, 0x1, R15 ;  /* 0x000000010c127824 */ /* 0x000fe400078e020f */
[----:B------:R-:W-:-:S03]  /*0e70*/  IMAD.IADD R21, R0, 0x1, R21 ;  /* 0x0000000100157824 */ /* 0x000fc600078e0215 */
[----:B------:R-:W-:Y:S01]  /*0e80*/  IADD3 R15, PT, PT, R18, -R6, RZ ;  /* 0x80000006120f7210 */ /* 0x000fe20007ffe0ff */
[----:B------:R-:W-:-:S04]  /*0e90*/  IMAD.IADD R17, R21, 0x1, -R6 ;  /* 0x0000000115117824 */ /* 0x000fc800078e0a06 */
[----:B-1----:R-:W-:-:S04]  /*0ea0*/  IMAD.WIDE R14, R15, 0x4, R2 ;  /* 0x000000040f0e7825 */ /* 0x002fc800078e0202 */
[----:B---3--:R-:W-:Y:S02]  /*0eb0*/  IMAD.WIDE R16, R17, 0x4, R4 ;  /* 0x0000000411107825 */ /* 0x008fe400078e0204 */
        /* <DEDUP_REMOVED lines=17> */
.L_x_15:
[----:B------:R-:W-:Y:S05]  /*0fd0*/  BSYNC.RECONVERGENT B0 ;  /* 0x0000000000007941 */ /* 0x000fea0003800200 */
.L_x_14:
[----:B------:R-:W-:Y:S01]  /*0fe0*/  BAR.SYNC.DEFER_BLOCKING 0x0 ;  /* 0x0000000000007b1d */ /* 0x000fe20000010000 */
[----:B------:R-:W-:Y:S01]  /*0ff0*/  VIADD R13, R13, 0x1 ;  /* 0x000000010d0d7836 */ /* 0x000fe20000000000 */
[----:B------:R-:W-:Y:S01]  /*1000*/  IADD3 R19, PT, PT, R19, 0x1, RZ ;  /* 0x0000000113137810 */ /* 0x000fe20007ffe0ff */
[----:B------:R-:W-:-:S03]  /*1010*/  VIADD R10, R10, 0x1 ;  /* 0x000000010a0a7836 */ /* 0x000fc60000000000 */
[----:B------:R-:W-:Y:S05]  /*1020*/  BRA.U UP0, `(.L_x_16) ;  /* 0xfffffffd00587547 */ /* 0x000fea000b83ffff */
.L_x_3:
[----:B------:R-:W-:Y:S05]  /*1030*/  @!P0 EXIT ;  /* 0x000000000000894d */ /* 0x000fea0003800000 */
[----:B------:R-:W5:Y:S01]  /*1040*/  S2UR UR5, SR_CgaCtaId ;  /* 0x00000000000579c3 */ /* 0x000f620000008800 */
[----:B------:R-:W-:Y:S01]  /*1050*/  UMOV UR4, 0x400 ;  /* 0x0000040000047882 */ /* 0x000fe20000000000 */
[----:B--2---:R-:W-:Y:S01]  /*1060*/  IMAD.MOV.U32 R8, RZ, RZ, R0 ;  /* 0x000000ffff087224 */ /* 0x004fe200078e0000 */
[----:B------:R-:W2:Y:S01]  /*1070*/  LDCU UR6, c[0x0][0x390] ;  /* 0x00007200ff0677ac */ /* 0x000ea20008000800 */
[----:B------:R-:W0:Y:S04]  /*1080*/  LDCU UR7, c[0x0][0x380] ;  /* 0x00007000ff0777ac */ /* 0x000e280008000800 */
[----:B---34-:R-:W3:Y:S01]  /*1090*/  LDC.64 R4, c[0x0][0x388] ;  /* 0x0000e200ff047b82 */ /* 0x018ee20000000a00 */
[----:B-----5:R-:W-:-:S06]  /*10a0*/  ULEA UR4, UR5, UR4, 0x18 ;  /* 0x0000000405047291 */ /* 0x020fcc000f8ec0ff */
[----:B012---:R-:W-:-:S07]  /*10b0*/  LEA R6, R0, UR4, 0x2 ;  /* 0x0000000400067c11 */ /* 0x007fce000f8e10ff */
.L_x_17:
[----:B0-----:R0:W1:Y:S01]  /*10c0*/  LDS R7, [R6] ;  /* 0x0000000006077984 */ /* 0x0010620000000800 */
[C---:B---3--:R-:W-:Y:S01]  /*10d0*/  IMAD.WIDE R2, R0.reuse, 0x4, R4 ;  /* 0x0000000400027825 */ /* 0x048fe200078e0204 */
[----:B------:R-:W-:-:S03]  /*10e0*/  IADD3 R0, PT, PT, R0, UR6, RZ ;  /* 0x0000000600007c10 */ /* 0x000fc6000fffe0ff */
[C---:B------:R-:W-:Y:S02]  /*10f0*/  IMAD.IADD R8, R11.reuse, 0x1, R8 ;  /* 0x000000010b087824 */ /* 0x040fe400078e0208 */
[----:B0-----:R-:W-:-:S03]  /*1100*/  IMAD R6, R11, 0x4, R6 ;  /* 0x000000040b067824 */ /* 0x001fc600078e0206 */
[----:B------:R-:W-:Y:S01]  /*1110*/  ISETP.GE.AND P0, PT, R8, UR7, PT ;  /* 0x0000000708007c0c */ /* 0x000fe2000bf06270 */
[----:B-1----:R0:W-:-:S12]  /*1120*/  STG.E desc[UR12][R2.64], R7 ;  /* 0x0000000702007986 */ /* 0x0021d8000c10190c */
[----:B------:R-:W-:Y:S05]  /*1130*/  @!P0 BRA `(.L_x_17) ;  /* 0xfffffffc00e08947 */ /* 0x000fea000383ffff */
[----:B------:R-:W-:Y:S05]  /*1140*/  EXIT ;  /* 0x000000000000794d */ /* 0x000fea0003800000 */
.L_x_18:
[----:B------:R-:W-:-:S00]  /*1150*/  BRA `(.L_x_18) ;  /* 0xfffffffc00fc7947 */ /* 0x000fc0000383ffff */
[----:B------:R-:W-:-:S00]  /*1160*/  NOP ;  /* 0x0000000000007918 */ /* 0x000fc00000000000 */
        /* <DEDUP_REMOVED lines=9> */
.L_x_19:


//--------------------- .nv.shared._Z3GPUiiPiiiiiS_S_ --------------------------
	.section	.nv.shared._Z3GPUiiPiiiiiS_S_,"aw",@nobits
	.sectionflags	@""
	.align	4
.nv.shared._Z3GPUiiPiiiiiS_S_:
	.zero		50176


//--------------------- .nv.shared.reserved.0     --------------------------
	.section	.nv.shared.reserved.0,"aw",@nobits
	.weak		__nv_reservedSMEM_offset_0_alias
	.size		__nv_reservedSMEM_offset_0_alias, 0, 64
	.other		__nv_reservedSMEM_offset_0_alias,@"STO_CUDA_RESERVED_SHARED STV_DEFAULT"
__nv_reservedSMEM_offset_0_alias:
	.zero		0
	.zero		64


//--------------------- .nv.constant0._Z3GPUiiPiiiiiS_S_ --------------------------
	.section	.nv.constant0._Z3GPUiiPiiiiiS_S_,"a",@progbits
	.sectionflags	@""
	.align	4
.nv.constant0._Z3GPUiiPiiiiiS_S_:
	.zero		944


//--------------------- SYMBOLS --------------------------

	.type		.nv.reservedSmem.offset0,@object
	.size		.nv.reservedSmem.offset0,0x4
	.type		.nv.reservedSmem.cap,@object
	.size		.nv.reservedSmem.cap,0x4
